//
// Generated by NVIDIA NVVM Compiler
//
// Compiler Build ID: CL-36424714
// Cuda compilation tools, release 13.0, V13.0.88
// Based on NVVM 20.0.0
//

.version 9.0
.target sm_100
.address_size 64

	// .globl	_Z6modifyPcS_

.visible .entry _Z6modifyPcS_(
	.param .u64 .ptr .align 1 _Z6modifyPcS__param_0,
	.param .u64 .ptr .align 1 _Z6modifyPcS__param_1
)
{
	.reg .pred 	%p<5>;
	.reg .b16 	%rs<7>;
	.reg .b32 	%r<21>;
	.reg .b64 	%rd<20>;

	ld.param.u64 	%rd9, [_Z6modifyPcS__param_0];
	ld.param.u64 	%rd10, [_Z6modifyPcS__param_1];
	cvta.to.global.u64 	%rd1, %rd10;
	mov.u32 	%r13, %tid.x;
	add.s32 	%r14, %r13, -1;
	mul.wide.u32 	%rd11, %r13, %r14;
	shr.u64 	%rd12, %rd11, 1;
	cvt.u32.u64 	%r15, %rd12;
	add.s32 	%r19, %r13, %r15;
	cvta.to.global.u64 	%rd13, %rd9;
	cvt.u64.u32 	%rd14, %r13;
	add.s64 	%rd2, %rd13, %rd14;
	add.s32 	%r2, %r13, 1;
	and.b32  	%r3, %r2, 3;
	setp.lt.u32 	%p1, %r13, 3;
	@%p1 bra 	$L__BB0_3;
	ld.global.u8 	%rs6, [%rd2];
	cvt.u64.u32 	%rd15, %r19;
	add.s64 	%rd16, %rd15, %rd1;
	add.s64 	%rd18, %rd16, 1;
	and.b32  	%r16, %r2, 2044;
	neg.s32 	%r17, %r16;
$L__BB0_2:
	st.global.u8 	[%rd18+-1], %rs6;
	ld.global.u8 	%rs5, [%rd2];
	st.global.u8 	[%rd18], %rs5;
	st.global.u8 	[%rd18+1], %rs5;
	ld.global.u8 	%rs6, [%rd2];
	add.s32 	%r19, %r19, 4;
	st.global.u8 	[%rd18+2], %rs6;
	add.s64 	%rd18, %rd18, 4;
	add.s32 	%r17, %r17, 4;
	setp.ne.s32 	%p2, %r17, 0;
	@%p2 bra 	$L__BB0_2;
$L__BB0_3:
	setp.eq.s32 	%p3, %r3, 0;
	@%p3 bra 	$L__BB0_6;
	ld.global.u8 	%rs4, [%rd2];
	cvt.u64.u32 	%rd17, %r19;
	add.s64 	%rd19, %rd1, %rd17;
	neg.s32 	%r20, %r3;
$L__BB0_5:
	.pragma "nounroll";
	st.global.u8 	[%rd19], %rs4;
	add.s64 	%rd19, %rd19, 1;
	add.s32 	%r20, %r20, 1;
	setp.ne.s32 	%p4, %r20, 0;
	@%p4 bra 	$L__BB0_5;
$L__BB0_6:
	ret;

}


// ===== COMPILED SASS (sm_100) =====

	.target	sm_100

	.elftype	@"ET_EXEC"


//--------------------- .note.nv.tkinfo           --------------------------
	.section	.note.nv.tkinfo,"",@"SHT_NOTE"
	.sectionflags	@"SHF_NOTE_NV_TKINFO"
	.tkinfo
        /*0018*/ 	.word	0x00000002
        /*0030*/ 	.string	""
        /*0030*/ 	.string	"ptxas"
        /*0030*/ 	.string	"Cuda compilation tools, release 13.0, V13.0.88"
        /*0030*/ 	.string	"Build cuda_13.0.r13.0/compiler.36424714_0"
        /*0030*/ 	.string	"-arch sm_100 -m 64 "



//--------------------- .note.nv.cuinfo           --------------------------
	.section	.note.nv.cuinfo,"",@"SHT_NOTE"
	.sectionflags	@"SHF_NOTE_NV_CUINFO"
        /*0018*/ 	.short	0x0002
        /*001a*/ 	.short	0x0064
        /*001c*/ 	.short	0x0082
	.zero		2


//--------------------- .nv.info                  --------------------------
	.section	.nv.info,"",@"SHT_CUDA_INFO"
	.align	4


	//----- nvinfo : EIATTR_REGCOUNT
	.align		4
        /*0000*/ 	.byte	0x04, 0x2f
        /*0002*/ 	.short	(.L_1 - .L_0)
	.align		4
.L_0:
        /*0004*/ 	.word	index@(_Z6modifyPcS_)
        /*0008*/ 	.word	0x00000014


	//----- nvinfo : EIATTR_FRAME_SIZE
	.align		4
.L_1:
        /*000c*/ 	.byte	0x04, 0x11
        /*000e*/ 	.short	(.L_3 - .L_2)
	.align		4
.L_2:
        /*0010*/ 	.word	index@(_Z6modifyPcS_)
        /*0014*/ 	.word	0x00000000


	//----- nvinfo : EIATTR_MIN_STACK_SIZE
	.align		4
.L_3:
        /*0018*/ 	.byte	0x04, 0x12
        /*001a*/ 	.short	(.L_5 - .L_4)
	.align		4
.L_4:
        /*001c*/ 	.word	index@(_Z6modifyPcS_)
        /*0020*/ 	.word	0x00000000
.L_5:


//--------------------- .nv.compat                --------------------------
	.section	.nv.compat,"",@"SHT_CUDA_COMPAT_INFO"
	.align	4
        /*0000*/ 	.byte	0x02, 0x09, 0x00, 0x00, 0x02, 0x02, 0x01, 0x00, 0x02, 0x05, 0x05, 0x00, 0x03, 0x07, 0x01, 0x01
        /*0010*/ 	.byte	0x02, 0x03, 0x00, 0x00, 0x02, 0x06, 0x01, 0x00, 0x04, 0x0b, 0x08, 0x00, 0x09, 0x00, 0x00, 0x00
        /*0020*/ 	.byte	0x00, 0x00, 0x00, 0x00


//--------------------- .nv.info._Z6modifyPcS_    --------------------------
	.section	.nv.info._Z6modifyPcS_,"",@"SHT_CUDA_INFO"
	.sectionflags	@""
	.align	4


	//----- nvinfo : EIATTR_CUDA_API_VERSION
	.align		4
        /*0000*/ 	.byte	0x04, 0x37
        /*0002*/ 	.short	(.L_7 - .L_6)
.L_6:
        /*0004*/ 	.word	0x00000082


	//----- nvinfo : EIATTR_KPARAM_INFO
	.align		4
.L_7:
        /*0008*/ 	.byte	0x04, 0x17
        /*000a*/ 	.short	(.L_9 - .L_8)
.L_8:
        /*000c*/ 	.word	0x00000000
        /*0010*/ 	.short	0x0001
        /*0012*/ 	.short	0x0008
        /*0014*/ 	.byte	0x00, 0xf5, 0x21, 0x00


	//----- nvinfo : EIATTR_KPARAM_INFO
	.align		4
.L_9:
        /*0018*/ 	.byte	0x04, 0x17
        /*001a*/ 	.short	(.L_11 - .L_10)
.L_10:
        /*001c*/ 	.word	0x00000000
        /*0020*/ 	.short	0x0000
        /*0022*/ 	.short	0x0000
        /*0024*/ 	.byte	0x00, 0xf5, 0x21, 0x00


	//----- nvinfo : EIATTR_SPARSE_MMA_MASK
	.align		4
.L_11:
        /*0028*/ 	.byte	0x03, 0x50
        /*002a*/ 	.short	0x0000


	//----- nvinfo : EIATTR_MAXREG_COUNT
	.align		4
        /*002c*/ 	.byte	0x03, 0x1b
        /*002e*/ 	.short	0x00ff


	//----- nvinfo : EIATTR_MERCURY_ISA_VERSION
	.align		4
        /*0030*/ 	.byte	0x03, 0x5f
        /*0032*/ 	.short	0x0101


	//----- nvinfo : EIATTR_VRC_CTA_INIT_COUNT
	.align		4
        /*0034*/ 	.byte	0x02, 0x4a
	.zero		1
	.zero		1


	//----- nvinfo : EIATTR_EXIT_INSTR_OFFSETS
	.align		4
        /*0038*/ 	.byte	0x04, 0x1c
        /*003a*/ 	.short	(.L_13 - .L_12)


	//   ....[0]....
.L_12:
        /*003c*/ 	.word	0x000006c0


	//   ....[1]....
        /*0040*/ 	.word	0x000007a0


	//----- nvinfo : EIATTR_CRS_STACK_SIZE
	.align		4
.L_13:
        /*0044*/ 	.byte	0x04, 0x1e
        /*0046*/ 	.short	(.L_15 - .L_14)
.L_14:
        /*0048*/ 	.word	0x00000000


	//----- nvinfo : EIATTR_CBANK_PARAM_SIZE
	.align		4
.L_15:
        /*004c*/ 	.byte	0x03, 0x19
        /*004e*/ 	.short	0x0010


	//----- nvinfo : EIATTR_PARAM_CBANK
	.align		4
        /*0050*/ 	.byte	0x04, 0x0a
        /*0052*/ 	.short	(.L_17 - .L_16)
	.align		4
.L_16:
        /*0054*/ 	.word	index@(.nv.constant0._Z6modifyPcS_)
        /*0058*/ 	.short	0x0380
        /*005a*/ 	.short	0x0010


	//----- nvinfo : EIATTR_SW_WAR
	.align		4
.L_17:
        /*005c*/ 	.byte	0x04, 0x36
        /*005e*/ 	.short	(.L_19 - .L_18)
.L_18:
        /*0060*/ 	.word	0x00000008
.L_19:


//--------------------- .nv.callgraph             --------------------------
	.section	.nv.callgraph,"",@"SHT_CUDA_CALLGRAPH"
	.align	4
	.sectionentsize	8
	.align		4
        /*0000*/ 	.word	0x00000000
	.align		4
        /*0004*/ 	.word	0xffffffff
	.align		4
        /*0008*/ 	.word	0x00000000
	.align		4
        /*000c*/ 	.word	0xfffffffe
	.align		4
        /*0010*/ 	.word	0x00000000
	.align		4
        /*0014*/ 	.word	0xfffffffd
	.align		4
        /*0018*/ 	.word	0x00000000
	.align		4
        /*001c*/ 	.word	0xfffffffc


//--------------------- .text._Z6modifyPcS_       --------------------------
	.section	.text._Z6modifyPcS_,"ax",@progbits
	.align	128
        .global         _Z6modifyPcS_
        .type           _Z6modifyPcS_,@function
        .size           _Z6modifyPcS_,(.L_x_11 - _Z6modifyPcS_)
        .other          _Z6modifyPcS_,@"STO_CUDA_ENTRY STV_DEFAULT"
_Z6modifyPcS_:
.text._Z6modifyPcS_:
[----:B------:R-:W-:Y:S01]  /*0000*/  LDC R1, c[0x0][0x37c] ;  /* 0x0000df00ff017b82 */ /* 0x000fe20000000800 */
[----:B------:R-:W0:Y:S01]  /*0010*/  S2R R7, SR_TID.X ;  /* 0x0000000000077919 */ /* 0x000e220000002100 */
[----:B------:R-:W1:Y:S01]  /*0020*/  LDCU.64 UR6, c[0x0][0x380] ;  /* 0x00007000ff0677ac */ /* 0x000e620008000a00 */
[----:B------:R-:W-:Y:S01]  /*0030*/  BSSY.RECONVERGENT B1, `(.L_x_0) ;  /* 0x0000066000017945 */ /* 0x000fe20003800200 */
[----:B------:R-:W2:Y:S01]  /*0040*/  LDCU.64 UR4, c[0x0][0x358] ;  /* 0x00006b00ff0477ac */ /* 0x000ea20008000a00 */
[C---:B0-----:R-:W-:Y:S01]  /*0050*/  VIADD R4, R7.reuse, 0xffffffff ;  /* 0xffffffff07047836 */ /* 0x041fe20000000000 */
[C---:B------:R-:W-:Y:S02]  /*0060*/  ISETP.GE.U32.AND P0, PT, R7.reuse, 0x3, PT ;  /* 0x000000030700780c */ /* 0x040fe40003f06070 */
[C---:B-1----:R-:W-:Y:S01]  /*0070*/  IADD3 R2, P1, PT, R7.reuse, UR6, RZ ;  /* 0x0000000607027c10 */ /* 0x042fe2000ff3e0ff */
[----:B------:R-:W-:-:S04]  /*0080*/  IMAD.WIDE.U32 R4, R7, R4, RZ ;  /* 0x0000000407047225 */ /* 0x000fc800078e00ff */
[----:B------:R-:W-:Y:S01]  /*0090*/  IMAD.X R3, RZ, RZ, UR7, P1 ;  /* 0x00000007ff037e24 */ /* 0x000fe200088e06ff */
[----:B------:R-:W-:Y:S01]  /*00a0*/  SHF.R.U64 R6, R4, 0x1, R5 ;  /* 0x0000000104067819 */ /* 0x000fe20000001205 */
[----:B------:R-:W-:-:S04]  /*00b0*/  VIADD R4, R7, 0x1 ;  /* 0x0000000107047836 */ /* 0x000fc80000000000 */
[----:B------:R-:W-:Y:S01]  /*00c0*/  IMAD.IADD R6, R7, 0x1, R6 ;  /* 0x0000000107067824 */ /* 0x000fe200078e0206 */
[----:B------:R-:W-:Y:S01]  /*00d0*/  LOP3.LUT R0, R4, 0x3, RZ, 0xc0, !PT ;  /* 0x0000000304007812 */ /* 0x000fe200078ec0ff */
[----:B--2---:R-:W-:Y:S06]  /*00e0*/  @!P0 BRA `(.L_x_1) ;  /* 0x0000000400688947 */ /* 0x004fec0003800000 */
[----:B------:R0:W5:Y:S01]  /*00f0*/  LDG.E.U8 R7, desc[UR4][R2.64] ;  /* 0x0000000402077981 */ /* 0x000162000c1e1100 */
[----:B------:R-:W1:Y:S01]  /*0100*/  LDCU.64 UR6, c[0x0][0x388] ;  /* 0x00007100ff0677ac */ /* 0x000e620008000a00 */
[----:B------:R-:W-:Y:S01]  /*0110*/  LOP3.LUT R4, R4, 0x7fc, RZ, 0xc0, !PT ;  /* 0x000007fc04047812 */ /* 0x000fe200078ec0ff */
[----:B------:R-:W-:Y:S04]  /*0120*/  BSSY.RELIABLE B0, `(.L_x_2) ;  /* 0x0000048000007945 */ /* 0x000fe80003800100 */
[----:B------:R-:W-:-:S05]  /*0130*/  IMAD.MOV R8, RZ, RZ, -R4 ;  /* 0x000000ffff087224 */ /* 0x000fca00078e0a04 */
[----:B------:R-:W-:Y:S02]  /*0140*/  ISETP.GE.AND P0, PT, R8, RZ, PT ;  /* 0x000000ff0800720c */ /* 0x000fe40003f06270 */
[----:B-1----:R-:W-:-:S04]  /*0150*/  IADD3.X R4, P1, PT, R6, UR6, RZ, PT, !PT ;  /* 0x0000000606047c10 */ /* 0x002fc8000bf3e4ff */
[----:B------:R-:W-:-:S07]  /*0160*/  IADD3.X R5, PT, PT, RZ, UR7, RZ, P1, !PT ;  /* 0x00000007ff057c10 */ /* 0x000fce0008ffe4ff */
[----:B0-----:R-:W-:Y:S05]  /*0170*/  @P0 BRA `(.L_x_3) ;  /* 0x0000000400080947 */ /* 0x001fea0003800000 */
[----:B------:R-:W-:Y:S01]  /*0180*/  IMAD.MOV R9, RZ, RZ, -R8 ;  /* 0x000000ffff097224 */ /* 0x000fe200078e0a08 */
[----:B------:R-:W-:Y:S01]  /*0190*/  BSSY.RECONVERGENT B2, `(.L_x_4) ;  /* 0x0000025000027945 */ /* 0x000fe20003800200 */
[----:B------:R-:W-:-:S03]  /*01a0*/  PLOP3.LUT P0, PT, PT, PT, PT, 0x80, 0x8 ;  /* 0x000000000008781c */ /* 0x000fc60003f0f070 */
[----:B------:R-:W-:-:S13]  /*01b0*/  ISETP.GT.AND P1, PT, R9, 0xc, PT ;  /* 0x0000000c0900780c */ /* 0x000fda0003f24270 */
[----:B------:R-:W-:Y:S05]  /*01c0*/  @!P1 BRA `(.L_x_5) ;  /* 0x0000000000849947 */ /* 0x000fea0003800000 */
[----:B------:R-:W-:-:S13]  /*01d0*/  PLOP3.LUT P0, PT, PT, PT, PT, 0x8, 0x80 ;  /* 0x000000000080781c */ /* 0x000fda0003f0e170 */
.L_x_6:
[----:B-----5:R-:W-:Y:S04]  /*01e0*/  STG.E.U8 desc[UR4][R4.64+-0x1], R7 ;  /* 0xffffff0704007986 */ /* 0x020fe8000c101104 */
[----:B------:R-:W2:Y:S04]  /*01f0*/  LDG.E.U8 R9, desc[UR4][R2.64] ;  /* 0x0000000402097981 */ /* 0x000ea8000c1e1100 */
[----:B--2---:R-:W-:Y:S04]  /*0200*/  STG.E.U8 desc[UR4][R4.64], R9 ;  /* 0x0000000904007986 */ /* 0x004fe8000c101104 */
[----:B------:R0:W-:Y:S04]  /*0210*/  STG.E.U8 desc[UR4][R4.64+0x1], R9 ;  /* 0x0000010904007986 */ /* 0x0001e8000c101104 */
[----:B------:R-:W2:Y:S04]  /*0220*/  LDG.E.U8 R11, desc[UR4][R2.64] ;  /* 0x00000004020b7981 */ /* 0x000ea8000c1e1100 */
[----:B--2---:R-:W-:Y:S04]  /*0230*/  STG.E.U8 desc[UR4][R4.64+0x2], R11 ;  /* 0x0000020b04007986 */ /* 0x004fe8000c101104 */
[----:B------:R1:W-:Y:S04]  /*0240*/  STG.E.U8 desc[UR4][R4.64+0x3], R11 ;  /* 0x0000030b04007986 */ /* 0x0003e8000c101104 */
[----:B------:R-:W2:Y:S04]  /*0250*/  LDG.E.U8 R13, desc[UR4][R2.64] ;  /* 0x00000004020d7981 */ /* 0x000ea8000c1e1100 */
[----:B--2---:R-:W-:Y:S04]  /*0260*/  STG.E.U8 desc[UR4][R4.64+0x4], R13 ;  /* 0x0000040d04007986 */ /* 0x004fe8000c101104 */
[----:B------:R2:W-:Y:S04]  /*0270*/  STG.E.U8 desc[UR4][R4.64+0x5], R13 ;  /* 0x0000050d04007986 */ /* 0x0005e8000c101104 */
[----:B------:R-:W3:Y:S04]  /*0280*/  LDG.E.U8 R15, desc[UR4][R2.64] ;  /* 0x00000004020f7981 */ /* 0x000ee8000c1e1100 */
[----:B---3--:R-:W-:Y:S04]  /*0290*/  STG.E.U8 desc[UR4][R4.64+0x6], R15 ;  /* 0x0000060f04007986 */ /* 0x008fe8000c101104 */
[----:B------:R-:W-:Y:S04]  /*02a0*/  STG.E.U8 desc[UR4][R4.64+0x7], R15 ;  /* 0x0000070f04007986 */ /* 0x000fe8000c101104 */
[----:B------:R-:W3:Y:S04]  /*02b0*/  LDG.E.U8 R17, desc[UR4][R2.64] ;  /* 0x0000000402117981 */ /* 0x000ee8000c1e1100 */
[----:B---3--:R-:W-:Y:S04]  /*02c0*/  STG.E.U8 desc[UR4][R4.64+0x8], R17 ;  /* 0x0000081104007986 */ /* 0x008fe8000c101104 */
[----:B------:R-:W-:Y:S04]  /*02d0*/  STG.E.U8 desc[UR4][R4.64+0x9], R17 ;  /* 0x0000091104007986 */ /* 0x000fe8000c101104 */
[----:B0-----:R-:W3:Y:S04]  /*02e0*/  LDG.E.U8 R9, desc[UR4][R2.64] ;  /* 0x0000000402097981 */ /* 0x001ee8000c1e1100 */
[----:B---3--:R-:W-:Y:S04]  /*02f0*/  STG.E.U8 desc[UR4][R4.64+0xa], R9 ;  /* 0x00000a0904007986 */ /* 0x008fe8000c101104 */
[----:B------:R-:W-:Y:S04]  /*0300*/  STG.E.U8 desc[UR4][R4.64+0xb], R9 ;  /* 0x00000b0904007986 */ /* 0x000fe8000c101104 */
[----:B-1----:R-:W3:Y:S01]  /*0310*/  LDG.E.U8 R11, desc[UR4][R2.64] ;  /* 0x00000004020b7981 */ /* 0x002ee2000c1e1100 */
[----:B------:R-:W-:-:S05]  /*0320*/  VIADD R8, R8, 0x10 ;  /* 0x0000001008087836 */ /* 0x000fca0000000000 */
[----:B------:R-:W-:Y:S01]  /*0330*/  ISETP.GE.AND P1, PT, R8, -0xc, PT ;  /* 0xfffffff40800780c */ /* 0x000fe20003f26270 */
[----:B---3--:R-:W-:Y:S04]  /*0340*/  STG.E.U8 desc[UR4][R4.64+0xc], R11 ;  /* 0x00000c0b04007986 */ /* 0x008fe8000c101104 */
[----:B------:R-:W-:Y:S04]  /*0350*/  STG.E.U8 desc[UR4][R4.64+0xd], R11 ;  /* 0x00000d0b04007986 */ /* 0x000fe8000c101104 */
[----:B------:R-:W3:Y:S01]  /*0360*/  LDG.E.U8 R7, desc[UR4][R2.64] ;  /* 0x0000000402077981 */ /* 0x000ee2000c1e1100 */
[----:B------:R-:W-:Y:S01]  /*0370*/  IADD3 R10, P2, PT, R4, 0x10, RZ ;  /* 0x00000010040a7810 */ /* 0x000fe20007f5e0ff */
[----:B------:R-:W-:-:S04]  /*0380*/  VIADD R6, R6, 0x10 ;  /* 0x0000001006067836 */ /* 0x000fc80000000000 */
[----:B--2---:R-:W-:Y:S01]  /*0390*/  IMAD.X R13, RZ, RZ, R5, P2 ;  /* 0x000000ffff0d7224 */ /* 0x004fe200010e0605 */
[----:B---3--:R0:W-:Y:S02]  /*03a0*/  STG.E.U8 desc[UR4][R4.64+0xe], R7 ;  /* 0x00000e0704007986 */ /* 0x0081e4000c101104 */
[----:B0-----:R-:W-:Y:S01]  /*03b0*/  MOV R4, R10 ;  /* 0x0000000a00047202 */ /* 0x001fe20000000f00 */
[----:B------:R-:W-:Y:S01]  /*03c0*/  IMAD.MOV.U32 R5, RZ, RZ, R13 ;  /* 0x000000ffff057224 */ /* 0x000fe200078e000d */
[----:B------:R-:W-:Y:S06]  /*03d0*/  @!P1 BRA `(.L_x_6) ;  /* 0xfffffffc00809947 */ /* 0x000fec000383ffff */
.L_x_5:
[----:B------:R-:W-:Y:S05]  /*03e0*/  BSYNC.RECONVERGENT B2 ;  /* 0x0000000000027941 */ /* 0x000fea0003800200 */
.L_x_4:
[----:B------:R-:W-:Y:S01]  /*03f0*/  IMAD.MOV R9, RZ, RZ, -R8 ;  /* 0x000000ffff097224 */ /* 0x000fe200078e0a08 */
[----:B------:R-:W-:Y:S04]  /*0400*/  BSSY.RECONVERGENT B2, `(.L_x_7) ;  /* 0x0000016000027945 */ /* 0x000fe80003800200 */
[----:B------:R-:W-:-:S13]  /*0410*/  ISETP.GT.AND P1, PT, R9, 0x4, PT ;  /* 0x000000040900780c */ /* 0x000fda0003f24270 */
[----:B------:R-:W-:Y:S05]  /*0420*/  @!P1 BRA `(.L_x_8) ;  /* 0x00000000004c9947 */ /* 0x000fea0003800000 */
[----:B-----5:R0:W-:Y:S04]  /*0430*/  STG.E.U8 desc[UR4][R4.64+-0x1], R7 ;  /* 0xffffff0704007986 */ /* 0x0201e8000c101104 */
[----:B------:R-:W2:Y:S04]  /*0440*/  LDG.E.U8 R9, desc[UR4][R2.64] ;  /* 0x0000000402097981 */ /* 0x000ea8000c1e1100 */
[----:B--2---:R-:W-:Y:S04]  /*0450*/  STG.E.U8 desc[UR4][R4.64], R9 ;  /* 0x0000000904007986 */ /* 0x004fe8000c101104 */
[----:B------:R1:W-:Y:S04]  /*0460*/  STG.E.U8 desc[UR4][R4.64+0x1], R9 ;  /* 0x0000010904007986 */ /* 0x0003e8000c101104 */
[----:B------:R-:W2:Y:S04]  /*0470*/  LDG.E.U8 R11, desc[UR4][R2.64] ;  /* 0x00000004020b7981 */ /* 0x000ea8000c1e1100 */
[----:B--2---:R-:W-:Y:S04]  /*0480*/  STG.E.U8 desc[UR4][R4.64+0x2], R11 ;  /* 0x0000020b04007986 */ /* 0x004fe8000c101104 */
[----:B------:R-:W-:Y:S04]  /*0490*/  STG.E.U8 desc[UR4][R4.64+0x3], R11 ;  /* 0x0000030b04007986 */ /* 0x000fe8000c101104 */
[----:B------:R-:W2:Y:S01]  /*04a0*/  LDG.E.U8 R13, desc[UR4][R2.64] ;  /* 0x00000004020d7981 */ /* 0x000ea2000c1e1100 */
[----:B------:R-:W-:-:S03]  /*04b0*/  IADD3 R10, P1, PT, R4, 0x8, RZ ;  /* 0x00000008040a7810 */ /* 0x000fc60007f3e0ff */
[----:B--2---:R-:W-:Y:S04]  /*04c0*/  STG.E.U8 desc[UR4][R4.64+0x4], R13 ;  /* 0x0000040d04007986 */ /* 0x004fe8000c101104 */
[----:B------:R-:W-:Y:S04]  /*04d0*/  STG.E.U8 desc[UR4][R4.64+0x5], R13 ;  /* 0x0000050d04007986 */ /* 0x000fe8000c101104 */
[----:B0-----:R-:W2:Y:S01]  /*04e0*/  LDG.E.U8 R7, desc[UR4][R2.64] ;  /* 0x0000000402077981 */ /* 0x001ea2000c1e1100 */
[----:B-1----:R-:W-:Y:S01]  /*04f0*/  IMAD.X R9, RZ, RZ, R5, P1 ;  /* 0x000000ffff097224 */ /* 0x002fe200008e0605 */
[----:B------:R-:W-:Y:S01]  /*0500*/  PLOP3.LUT P0, PT, PT, PT, PT, 0x8, 0x80 ;  /* 0x000000000080781c */ /* 0x000fe20003f0e170 */
[----:B------:R-:W-:Y:S01]  /*0510*/  VIADD R6, R6, 0x8 ;  /* 0x0000000806067836 */ /* 0x000fe20000000000 */
[----:B------:R-:W-:Y:S01]  /*0520*/  IADD3 R8, PT, PT, R8, 0x8, RZ ;  /* 0x0000000808087810 */ /* 0x000fe20007ffe0ff */
[----:B--2---:R0:W-:Y:S02]  /*0530*/  STG.E.U8 desc[UR4][R4.64+0x6], R7 ;  /* 0x0000060704007986 */ /* 0x0041e4000c101104 */
[----:B0-----:R-:W-:-:S02]  /*0540*/  IMAD.MOV.U32 R4, RZ, RZ, R10 ;  /* 0x000000ffff047224 */ /* 0x001fc400078e000a */
[----:B------:R-:W-:-:S07]  /*0550*/  IMAD.MOV.U32 R5, RZ, RZ, R9 ;  /* 0x000000ffff057224 */ /* 0x000fce00078e0009 */
.L_x_8:
[----:B------:R-:W-:Y:S05]  /*0560*/  BSYNC.RECONVERGENT B2 ;  /* 0x0000000000027941 */ /* 0x000fea0003800200 */
.L_x_7:
[----:B------:R-:W-:-:S13]  /*0570*/  ISETP.NE.OR P0, PT, R8, RZ, P0 ;  /* 0x000000ff0800720c */ /* 0x000fda0000705670 */
[----:B------:R-:W-:Y:S05]  /*0580*/  @!P0 BREAK.RELIABLE B0 ;  /* 0x0000000000008942 */ /* 0x000fea0003800100 */
[----:B------:R-:W-:Y:S05]  /*0590*/  @!P0 BRA `(.L_x_1) ;  /* 0x00000000003c8947 */ /* 0x000fea0003800000 */
.L_x_3:
[----:B------:R-:W-:Y:S05]  /*05a0*/  BSYNC.RELIABLE B0 ;  /* 0x0000000000007941 */ /* 0x000fea0003800100 */
.L_x_2:
[----:B-----5:R0:W-:Y:S04]  /*05b0*/  STG.E.U8 desc[UR4][R4.64+-0x1], R7 ;  /* 0xffffff0704007986 */ /* 0x0201e8000c101104 */
[----:B------:R-:W2:Y:S01]  /*05c0*/  LDG.E.U8 R9, desc[UR4][R2.64] ;  /* 0x0000000402097981 */ /* 0x000ea2000c1e1100 */
[----:B------:R-:W-:-:S05]  /*05d0*/  VIADD R8, R8, 0x4 ;  /* 0x0000000408087836 */ /* 0x000fca0000000000 */
[----:B------:R-:W-:Y:S01]  /*05e0*/  ISETP.NE.AND P0, PT, R8, RZ, PT ;  /* 0x000000ff0800720c */ /* 0x000fe20003f05270 */
[----:B--2---:R-:W-:Y:S04]  /*05f0*/  STG.E.U8 desc[UR4][R4.64], R9 ;  /* 0x0000000904007986 */ /* 0x004fe8000c101104 */
[----:B------:R-:W-:Y:S04]  /*0600*/  STG.E.U8 desc[UR4][R4.64+0x1], R9 ;  /* 0x0000010904007986 */ /* 0x000fe8000c101104 */
[----:B0-----:R-:W2:Y:S01]  /*0610*/  LDG.E.U8 R7, desc[UR4][R2.64] ;  /* 0x0000000402077981 */ /* 0x001ea2000c1e1100 */
[----:B------:R-:W-:-:S02]  /*0620*/  IADD3 R10, P1, PT, R4, 0x4, RZ ;  /* 0x00000004040a7810 */ /* 0x000fc40007f3e0ff */
[----:B------:R-:W-:-:S03]  /*0630*/  IADD3 R6, PT, PT, R6, 0x4, RZ ;  /* 0x0000000406067810 */ /* 0x000fc60007ffe0ff */
[----:B------:R-:W-:Y:S01]  /*0640*/  IMAD.X R11, RZ, RZ, R5, P1 ;  /* 0x000000ffff0b7224 */ /* 0x000fe200008e0605 */
[----:B--2---:R0:W-:Y:S02]  /*0650*/  STG.E.U8 desc[UR4][R4.64+0x2], R7 ;  /* 0x0000020704007986 */ /* 0x0041e4000c101104 */
[----:B0-----:R-:W-:Y:S02]  /*0660*/  IMAD.MOV.U32 R4, RZ, RZ, R10 ;  /* 0x000000ffff047224 */ /* 0x001fe400078e000a */
[----:B------:R-:W-:Y:S01]  /*0670*/  IMAD.MOV.U32 R5, RZ, RZ, R11 ;  /* 0x000000ffff057224 */ /* 0x000fe200078e000b */
[----:B------:R-:W-:Y:S06]  /*0680*/  @P0 BRA `(.L_x_2) ;  /* 0xfffffffc00c80947 */ /* 0x000fec000383ffff */
.L_x_1:
[----:B------:R-:W-:Y:S05]  /*0690*/  BSYNC.RECONVERGENT B1 ;  /* 0x0000000000017941 */ /* 0x000fea0003800200 */
.L_x_0:
[----:B------:R-:W-:Y:S05]  /*06a0*/  WARPSYNC.ALL ;  /* 0x0000000000007948 */ /* 0x000fea0003800000 */
[----:B------:R-:W-:-:S13]  /*06b0*/  ISETP.NE.AND P0, PT, R0, RZ, PT ;  /* 0x000000ff0000720c */ /* 0x000fda0003f05270 */
[----:B------:R-:W-:Y:S05]  /*06c0*/  @!P0 EXIT ;  /* 0x000000000000894d */ /* 0x000fea0003800000 */
[----:B------:R0:W5:Y:S01]  /*06d0*/  LDG.E.U8 R5, desc[UR4][R2.64] ;  /* 0x0000000402057981 */ /* 0x000162000c1e1100 */
[----:B------:R-:W1:Y:S01]  /*06e0*/  LDCU.64 UR6, c[0x0][0x388] ;  /* 0x00007100ff0677ac */ /* 0x000e620008000a00 */
[----:B------:R-:W-:Y:S01]  /*06f0*/  IMAD.MOV R0, RZ, RZ, -R0 ;  /* 0x000000ffff007224 */ /* 0x000fe200078e0a00 */
[----:B-1----:R-:W-:-:S05]  /*0700*/  IADD3 R6, P0, PT, R6, UR6, RZ ;  /* 0x0000000606067c10 */ /* 0x002fca000ff1e0ff */
[----:B0----5:R-:W-:-:S08]  /*0710*/  IMAD.X R7, RZ, RZ, UR7, P0 ;  /* 0x00000007ff077e24 */ /* 0x021fd000080e06ff */
.L_x_9:
[----:B------:R-:W-:Y:S01]  /*0720*/  MOV R2, R6 ;  /* 0x0000000600027202 */ /* 0x000fe20000000f00 */
[----:B------:R-:W-:Y:S01]  /*0730*/  IMAD.MOV.U32 R3, RZ, RZ, R7 ;  /* 0x000000ffff037224 */ /* 0x000fe200078e0007 */
[----:B------:R-:W-:Y:S01]  /*0740*/  IADD3 R6, P1, PT, R6, 0x1, RZ ;  /* 0x0000000106067810 */ /* 0x000fe20007f3e0ff */
[----:B------:R-:W-:-:S03]  /*0750*/  VIADD R0, R0, 0x1 ;  /* 0x0000000100007836 */ /* 0x000fc60000000000 */
[----:B------:R0:W-:Y:S01]  /*0760*/  STG.E.U8 desc[UR4][R2.64], R5 ;  /* 0x0000000502007986 */ /* 0x0001e2000c101104 */
[----:B------:R-:W-:Y:S01]  /*0770*/  IMAD.X R7, RZ, RZ, R7, P1 ;  /* 0x000000ffff077224 */ /* 0x000fe200008e0607 */
[----:B------:R-:W-:-:S13]  /*0780*/  ISETP.NE.AND P0, PT, R0, RZ, PT ;  /* 0x000000ff0000720c */ /* 0x000fda0003f05270 */
[----:B0-----:R-:W-:Y:S05]  /*0790*/  @P0 BRA `(.L_x_9) ;  /* 0xfffffffc00e00947 */ /* 0x001fea000383ffff */
[----:B------:R-:W-:Y:S05]  /*07a0*/  EXIT ;  /* 0x000000000000794d */ /* 0x000fea0003800000 */
.L_x_10:
[----:B------:R-:W-:-:S00]  /*07b0*/  BRA `(.L_x_10) ;  /* 0xfffffffc00fc7947 */ /* 0x000fc0000383ffff */
[----:B------:R-:W-:-:S00]  /*07c0*/  NOP ;  /* 0x0000000000007918 */ /* 0x000fc00000000000 */
        /* <DEDUP_REMOVED lines=11> */
.L_x_11:


//--------------------- .nv.shared.reserved.0     --------------------------
	.section	.nv.shared.reserved.0,"aw",@nobits
	.weak		__nv_reservedSMEM_offset_0_alias
	.size		__nv_reservedSMEM_offset_0_alias, 0, 64
	.other		__nv_reservedSMEM_offset_0_alias,@"STO_CUDA_RESERVED_SHARED STV_DEFAULT"
__nv_reservedSMEM_offset_0_alias:
	.zero		0
	.zero		64


//--------------------- .nv.constant0._Z6modifyPcS_ --------------------------
	.section	.nv.constant0._Z6modifyPcS_,"a",@progbits
	.sectionflags	@""
	.align	4
.nv.constant0._Z6modifyPcS_:
	.zero		912


//--------------------- SYMBOLS --------------------------

	.type		.nv.reservedSmem.offset0,@object
	.size		.nv.reservedSmem.offset0,0x4
